	.target	sm_120a

	.elftype	@"ET_EXEC"


//--------------------- .note.nv.tkinfo           --------------------------
	.section	.note.nv.tkinfo,"",@"SHT_NOTE"
	.sectionflags	@"SHF_NOTE_NV_TKINFO"
	.tkinfo
        /*0018*/ 	.word	0x00000081
        /*0030*/ 	.string	""
        /*0030*/ 	.string	"ptxas"
        /*0030*/ 	.string	"Cuda compilation tools, release 12.9, V12.9.83"
        /*0030*/ 	.string	"Build system must define TOOLS_VERSION_EXTENDED"
        /*0030*/ 	.string	"-O 3 -arch sm_120a "



//--------------------- .note.nv.cuver            --------------------------
	.section	.note.nv.cuver,"",@"SHT_NOTE"
	.sectionflags	@"SHF_NOTE_NV_CUVER"
        /*0018*/ 	.short	0x0001
        /*001a*/ 	.short	0x0078
        /*001c*/ 	.short	0x0001
        /*001e*/ 	.short	0x0000
        /*0020*/ 	.short	0x0001
        /*0022*/ 	.short	0x0000


//--------------------- .nv.info                  --------------------------
	.section	.nv.info,"",@"SHT_CUDA_INFO"
	.align	4


	//----- nvinfo : EIATTR_REGCOUNT
	.align		4
        /*0000*/ 	.byte	0x04, 0x2f
        /*0002*/ 	.short	(.L_1 - .L_0)
	.align		4
.L_0:
        /*0004*/ 	.word	index@(kernel_cutlass_patterned_access_tensorptrf32gmemalign128o2684354561_tensorptrf32gmemalign128o2684354561_0)
        /*0008*/ 	.word	0x0000000a


	//----- nvinfo : EIATTR_FRAME_SIZE
	.align		4
.L_1:
        /*000c*/ 	.byte	0x04, 0x11
        /*000e*/ 	.short	(.L_3 - .L_2)
	.align		4
.L_2:
        /*0010*/ 	.word	index@(kernel_cutlass_patterned_access_tensorptrf32gmemalign128o2684354561_tensorptrf32gmemalign128o2684354561_0)
        /*0014*/ 	.word	0x00000000


	//----- nvinfo : EIATTR_MIN_STACK_SIZE
	.align		4
.L_3:
        /*0018*/ 	.byte	0x04, 0x12
        /*001a*/ 	.short	(.L_5 - .L_4)
	.align		4
.L_4:
        /*001c*/ 	.word	index@(kernel_cutlass_patterned_access_tensorptrf32gmemalign128o2684354561_tensorptrf32gmemalign128o2684354561_0)
        /*0020*/ 	.word	0x00000000
.L_5:


//--------------------- .nv.info.kernel_cutlass_patterned_access_tensorptrf32gmemalign128o2684354561_tensorptrf32gmemalign128o2684354561_0 --------------------------
	.section	.nv.info.kernel_cutlass_patterned_access_tensorptrf32gmemalign128o2684354561_tensorptrf32gmemalign128o2684354561_0,"",@"SHT_CUDA_INFO"
	.sectionflags	@""
	.align	4


	//----- nvinfo : EIATTR_CUDA_API_VERSION
	.align		4
        /*0000*/ 	.byte	0x04, 0x37
        /*0002*/ 	.short	(.L_7 - .L_6)
.L_6:
        /*0004*/ 	.word	0x00000081


	//----- nvinfo : EIATTR_KPARAM_INFO
	.align		4
.L_7:
        /*0008*/ 	.byte	0x04, 0x17
        /*000a*/ 	.short	(.L_9 - .L_8)
.L_8:
        /*000c*/ 	.word	0x00000000
        /*0010*/ 	.short	0x0001
        /*0012*/ 	.short	0x0008
        /*0014*/ 	.byte	0x00, 0xf0, 0x21, 0x00


	//----- nvinfo : EIATTR_KPARAM_INFO
	.align		4
.L_9:
        /*0018*/ 	.byte	0x04, 0x17
        /*001a*/ 	.short	(.L_11 - .L_10)
.L_10:
        /*001c*/ 	.word	0x00000000
        /*0020*/ 	.short	0x0000
        /*0022*/ 	.short	0x0000
        /*0024*/ 	.byte	0x00, 0xf0, 0x21, 0x00


	//----- nvinfo : EIATTR_SPARSE_MMA_MASK
	.align		4
.L_11:
        /*0028*/ 	.byte	0x03, 0x50
        /*002a*/ 	.short	0x0000


	//----- nvinfo : EIATTR_MAXREG_COUNT
	.align		4
        /*002c*/ 	.byte	0x03, 0x1b
        /*002e*/ 	.short	0x0040


	//----- nvinfo : EIATTR_VRC_CTA_INIT_COUNT
	.align		4
        /*0030*/ 	.byte	0x02, 0x4a
	.zero		1
	.zero		1


	//----- nvinfo : EIATTR_EXIT_INSTR_OFFSETS
	.align		4
        /*0034*/ 	.byte	0x04, 0x1c
        /*0036*/ 	.short	(.L_13 - .L_12)


	//   ....[0]....
.L_12:
        /*0038*/ 	.word	0x00000110


	//----- nvinfo : EIATTR_REQNTID
	.align		4
.L_13:
        /*003c*/ 	.byte	0x04, 0x10
        /*003e*/ 	.short	(.L_15 - .L_14)
.L_14:
        /*0040*/ 	.word	0x00000400
        /*0044*/ 	.word	0x00000001
        /*0048*/ 	.word	0x00000001


	//----- nvinfo : EIATTR_CBANK_PARAM_SIZE
	.align		4
.L_15:
        /*004c*/ 	.byte	0x03, 0x19
        /*004e*/ 	.short	0x0010


	//----- nvinfo : EIATTR_PARAM_CBANK
	.align		4
        /*0050*/ 	.byte	0x04, 0x0a
        /*0052*/ 	.short	(.L_17 - .L_16)
	.align		4
.L_16:
        /*0054*/ 	.word	index@(.nv.constant0.kernel_cutlass_patterned_access_tensorptrf32gmemalign128o2684354561_tensorptrf32gmemalign128o2684354561_0)
        /*0058*/ 	.short	0x0380
        /*005a*/ 	.short	0x0010


	//----- nvinfo : EIATTR_SW_WAR
	.align		4
.L_17:
        /*005c*/ 	.byte	0x04, 0x36
        /*005e*/ 	.short	(.L_19 - .L_18)
.L_18:
        /*0060*/ 	.word	0x00000000
.L_19:


//--------------------- .nv.compat                --------------------------
	.section	.nv.compat,"",@"SHT_CUDA_COMPAT_INFO"
	.align	4
        /*0000*/ 	.byte	0x02, 0x02, 0x01, 0x00, 0x02, 0x05, 0x05, 0x00, 0x02, 0x03, 0x00, 0x00, 0x02, 0x06, 0x01, 0x00


//--------------------- .nv.callgraph             --------------------------
	.section	.nv.callgraph,"",@"SHT_CUDA_CALLGRAPH"
	.align	4
	.sectionentsize	8
	.align		4
        /*0000*/ 	.word	0x00000000
	.align		4
        /*0004*/ 	.word	0xffffffff
	.align		4
        /*0008*/ 	.word	0x00000000
	.align		4
        /*000c*/ 	.word	0xfffffffe
	.align		4
        /*0010*/ 	.word	0x00000000
	.align		4
        /*0014*/ 	.word	0xfffffffd
	.align		4
        /*0018*/ 	.word	0x00000000
	.align		4
        /*001c*/ 	.word	0xfffffffc


//--------------------- .text.kernel_cutlass_patterned_access_tensorptrf32gmemalign128o2684354561_tensorptrf32gmemalign128o2684354561_0 --------------------------
	.section	.text.kernel_cutlass_patterned_access_tensorptrf32gmemalign128o2684354561_tensorptrf32gmemalign128o2684354561_0,"ax",@progbits
	.align	128
        .global         kernel_cutlass_patterned_access_tensorptrf32gmemalign128o2684354561_tensorptrf32gmemalign128o2684354561_0
        .type           kernel_cutlass_patterned_access_tensorptrf32gmemalign128o2684354561_tensorptrf32gmemalign128o2684354561_0,@function
        .size           kernel_cutlass_patterned_access_tensorptrf32gmemalign128o2684354561_tensorptrf32gmemalign128o2684354561_0,(.L_x_1 - kernel_cutlass_patterned_access_tensorptrf32gmemalign128o2684354561_tensorptrf32gmemalign128o2684354561_0)
        .other          kernel_cutlass_patterned_access_tensorptrf32gmemalign128o2684354561_tensorptrf32gmemalign128o2684354561_0,@"STO_CUDA_ENTRY STV_DEFAULT"
kernel_cutlass_patterned_access_tensorptrf32gmemalign128o2684354561_tensorptrf32gmemalign128o2684354561_0:
.text.kernel_cutlass_patterned_access_tensorptrf32gmemalign128o2684354561_tensorptrf32gmemalign128o2684354561_0:
[----:B------:R-:W-:Y:S01]  /*0000*/  LDC R1, c[0x0][0x37c] ;  /* 0x0000df00ff017b82 */ /* 0x000fe20000000800 */
[----:B------:R-:W0:Y:S07]  /*0010*/  S2R R4, SR_TID.X ;  /* 0x0000000000047919 */ /* 0x000e2e0000002100 */
[----:B------:R-:W1:Y:S01]  /*0020*/  S2UR UR6, SR_CTAID.X ;  /* 0x00000000000679c3 */ /* 0x000e620000002500 */
[----:B------:R-:W-:Y:S01]  /*0030*/  HFMA2 R7, -RZ, RZ, 0, 1.33514404296875e-05 ;  /* 0x000000e0ff077431 */ /* 0x000fe200000001ff */
[----:B------:R-:W2:Y:S06]  /*0040*/  LDCU.64 UR4, c[0x0][0x358] ;  /* 0x00006b00ff0477ac */ /* 0x000eac0008000a00 */
[----:B------:R-:W1:Y:S08]  /*0050*/  LDC R5, c[0x0][0x360] ;  /* 0x0000d800ff057b82 */ /* 0x000e700000000800 */
[----:B------:R-:W3:Y:S01]  /*0060*/  LDC.64 R2, c[0x0][0x380] ;  /* 0x0000e000ff027b82 */ /* 0x000ee20000000a00 */
[----:B0-----:R-:W-:Y:S01]  /*0070*/  SHF.R.U32.HI R0, RZ, 0x5, R4 ;  /* 0x00000005ff007819 */ /* 0x001fe20000011604 */
[----:B------:R-:W-:-:S04]  /*0080*/  IMAD R4, R4, R7, 0xa0 ;  /* 0x000000a004047424 */ /* 0x000fc800078e0207 */
[----:B-1----:R-:W-:Y:S01]  /*0090*/  IMAD R5, R5, UR6, R0 ;  /* 0x0000000605057c24 */ /* 0x002fe2000f8e0200 */
[----:B------:R-:W-:-:S04]  /*00a0*/  LOP3.LUT R4, R4, 0x3e0, RZ, 0xc0, !PT ;  /* 0x000003e004047812 */ /* 0x000fc800078ec0ff */
[----:B------:R-:W-:Y:S02]  /*00b0*/  IADD3 R7, PT, PT, R4, R5, RZ ;  /* 0x0000000504077210 */ /* 0x000fe40007ffe0ff */
[----:B------:R-:W0:Y:S03]  /*00c0*/  LDC.64 R4, c[0x0][0x388] ;  /* 0x0000e200ff047b82 */ /* 0x000e260000000a00 */
[----:B---3--:R-:W-:-:S06]  /*00d0*/  IMAD.WIDE R2, R7, 0x4, R2 ;  /* 0x0000000407027825 */ /* 0x008fcc00078e0202 */
[----:B--2---:R-:W2:Y:S01]  /*00e0*/  LDG.E R3, desc[UR4][R2.64] ;  /* 0x0000000402037981 */ /* 0x004ea2000c1e1900 */
[----:B0-----:R-:W-:-:S05]  /*00f0*/  IMAD.WIDE R4, R7, 0x4, R4 ;  /* 0x0000000407047825 */ /* 0x001fca00078e0204 */
[----:B--2---:R-:W-:Y:S01]  /*0100*/  STG.E desc[UR4][R4.64], R3 ;  /* 0x0000000304007986 */ /* 0x004fe2000c101904 */
[----:B------:R-:W-:Y:S05]  /*0110*/  EXIT ;  /* 0x000000000000794d */ /* 0x000fea0003800000 */
.L_x_0:
[----:B------:R-:W-:-:S00]  /*0120*/  BRA `(.L_x_0) ;  /* 0xfffffffc00fc7947 */ /* 0x000fc0000383ffff */
[----:B------:R-:W-:-:S00]  /*0130*/  NOP ;  /* 0x0000000000007918 */ /* 0x000fc00000000000 */
        /* <DEDUP_REMOVED lines=12> */
.L_x_1:


//--------------------- .nv.shared.reserved.0     --------------------------
	.section	.nv.shared.reserved.0,"aw",@nobits
	.weak		__nv_reservedSMEM_offset_0_alias
	.size		__nv_reservedSMEM_offset_0_alias, 0, 64
	.other		__nv_reservedSMEM_offset_0_alias,@"STO_CUDA_RESERVED_SHARED STV_DEFAULT"
__nv_reservedSMEM_offset_0_alias:
	.zero		0
	.zero		64


//--------------------- .nv.constant0.kernel_cutlass_patterned_access_tensorptrf32gmemalign128o2684354561_tensorptrf32gmemalign128o2684354561_0 --------------------------
	.section	.nv.constant0.kernel_cutlass_patterned_access_tensorptrf32gmemalign128o2684354561_tensorptrf32gmemalign128o2684354561_0,"a",@progbits
	.sectionflags	@""
	.align	4
.nv.constant0.kernel_cutlass_patterned_access_tensorptrf32gmemalign128o2684354561_tensorptrf32gmemalign128o2684354561_0:
	.zero		912


//--------------------- SYMBOLS --------------------------

	.type		.nv.reservedSmem.offset0,@object
	.size		.nv.reservedSmem.offset0,0x4
